//
// Generated by NVIDIA NVVM Compiler
//
// Compiler Build ID: CL-36424714
// Cuda compilation tools, release 13.0, V13.0.88
// Based on NVVM 20.0.0
//

.version 9.0
.target sm_100
.address_size 64

	// .globl	_Z2fcPA4096_fPA25088_fS2_

.visible .entry _Z2fcPA4096_fPA25088_fS2_(
	.param .u64 .ptr .align 1 _Z2fcPA4096_fPA25088_fS2__param_0,
	.param .u64 .ptr .align 1 _Z2fcPA4096_fPA25088_fS2__param_1,
	.param .u64 .ptr .align 1 _Z2fcPA4096_fPA25088_fS2__param_2
)
{
	.reg .pred 	%p<5>;
	.reg .b16 	%rs<4>;
	.reg .b32 	%r<20>;
	.reg .b32 	%f<52>;
	.reg .b64 	%rd<22>;

	ld.param.u64 	%rd11, [_Z2fcPA4096_fPA25088_fS2__param_0];
	ld.param.u64 	%rd12, [_Z2fcPA4096_fPA25088_fS2__param_1];
	ld.param.u64 	%rd13, [_Z2fcPA4096_fPA25088_fS2__param_2];
	mov.u32 	%r9, %ctaid.x;
	mov.u32 	%r10, %nctaid.x;
	div.u32 	%r11, 25088, %r10;
	mov.u32 	%r12, %tid.x;
	mad.lo.s32 	%r17, %r11, %r9, %r12;
	mov.u32 	%r13, %ntid.x;
	cvt.u16.u32 	%rs1, %r11;
	cvt.u16.u32 	%rs2, %r13;
	div.u16 	%rs3, %rs1, %rs2;
	cvt.u32.u16 	%r14, %rs3;
	add.s32 	%r2, %r17, %r14;
	setp.ge.s32 	%p1, %r17, %r2;
	@%p1 bra 	$L__BB0_7;
	cvta.to.global.u64 	%rd14, %rd11;
	add.s64 	%rd1, %rd14, 32;
	cvta.to.global.u64 	%rd15, %rd12;
	add.s64 	%rd2, %rd15, 802816;
	cvta.to.global.u64 	%rd3, %rd13;
$L__BB0_2:
	mul.wide.s32 	%rd16, %r17, 4;
	add.s64 	%rd4, %rd3, %rd16;
	add.s64 	%rd5, %rd2, %rd16;
	mov.b32 	%r18, 0;
$L__BB0_3:
	mul.wide.u32 	%rd17, %r18, 16384;
	add.s64 	%rd21, %rd1, %rd17;
	mov.f32 	%f51, 0f00000000;
	mov.b32 	%r19, 0;
	mov.u64 	%rd20, %rd5;
$L__BB0_4:
	ld.global.f32 	%f4, [%rd21+-32];
	ld.global.f32 	%f5, [%rd20+-802816];
	fma.rn.f32 	%f6, %f4, %f5, %f51;
	ld.global.f32 	%f7, [%rd21+-28];
	ld.global.f32 	%f8, [%rd20+-702464];
	fma.rn.f32 	%f9, %f7, %f8, %f6;
	ld.global.f32 	%f10, [%rd21+-24];
	ld.global.f32 	%f11, [%rd20+-602112];
	fma.rn.f32 	%f12, %f10, %f11, %f9;
	ld.global.f32 	%f13, [%rd21+-20];
	ld.global.f32 	%f14, [%rd20+-501760];
	fma.rn.f32 	%f15, %f13, %f14, %f12;
	ld.global.f32 	%f16, [%rd21+-16];
	ld.global.f32 	%f17, [%rd20+-401408];
	fma.rn.f32 	%f18, %f16, %f17, %f15;
	ld.global.f32 	%f19, [%rd21+-12];
	ld.global.f32 	%f20, [%rd20+-301056];
	fma.rn.f32 	%f21, %f19, %f20, %f18;
	ld.global.f32 	%f22, [%rd21+-8];
	ld.global.f32 	%f23, [%rd20+-200704];
	fma.rn.f32 	%f24, %f22, %f23, %f21;
	ld.global.f32 	%f25, [%rd21+-4];
	ld.global.f32 	%f26, [%rd20+-100352];
	fma.rn.f32 	%f27, %f25, %f26, %f24;
	ld.global.f32 	%f28, [%rd21];
	ld.global.f32 	%f29, [%rd20];
	fma.rn.f32 	%f30, %f28, %f29, %f27;
	ld.global.f32 	%f31, [%rd21+4];
	ld.global.f32 	%f32, [%rd20+100352];
	fma.rn.f32 	%f33, %f31, %f32, %f30;
	ld.global.f32 	%f34, [%rd21+8];
	ld.global.f32 	%f35, [%rd20+200704];
	fma.rn.f32 	%f36, %f34, %f35, %f33;
	ld.global.f32 	%f37, [%rd21+12];
	ld.global.f32 	%f38, [%rd20+301056];
	fma.rn.f32 	%f39, %f37, %f38, %f36;
	ld.global.f32 	%f40, [%rd21+16];
	ld.global.f32 	%f41, [%rd20+401408];
	fma.rn.f32 	%f42, %f40, %f41, %f39;
	ld.global.f32 	%f43, [%rd21+20];
	ld.global.f32 	%f44, [%rd20+501760];
	fma.rn.f32 	%f45, %f43, %f44, %f42;
	ld.global.f32 	%f46, [%rd21+24];
	ld.global.f32 	%f47, [%rd20+602112];
	fma.rn.f32 	%f48, %f46, %f47, %f45;
	ld.global.f32 	%f49, [%rd21+28];
	ld.global.f32 	%f50, [%rd20+702464];
	fma.rn.f32 	%f51, %f49, %f50, %f48;
	add.s32 	%r19, %r19, 16;
	add.s64 	%rd21, %rd21, 64;
	add.s64 	%rd20, %rd20, 1605632;
	setp.ne.s32 	%p2, %r19, 4096;
	@%p2 bra 	$L__BB0_4;
	mul.wide.u32 	%rd18, %r18, 100352;
	add.s64 	%rd19, %rd4, %rd18;
	st.global.f32 	[%rd19], %f51;
	add.s32 	%r18, %r18, 1;
	setp.ne.s32 	%p3, %r18, 256;
	@%p3 bra 	$L__BB0_3;
	add.s32 	%r17, %r17, 1;
	setp.ne.s32 	%p4, %r17, %r2;
	@%p4 bra 	$L__BB0_2;
$L__BB0_7:
	ret;

}


// ===== COMPILED SASS (sm_100) =====

	.target	sm_100

	.elftype	@"ET_EXEC"


//--------------------- .note.nv.tkinfo           --------------------------
	.section	.note.nv.tkinfo,"",@"SHT_NOTE"
	.sectionflags	@"SHF_NOTE_NV_TKINFO"
	.tkinfo
        /*0018*/ 	.word	0x00000002
        /*0030*/ 	.string	""
        /*0030*/ 	.string	"ptxas"
        /*0030*/ 	.string	"Cuda compilation tools, release 13.0, V13.0.88"
        /*0030*/ 	.string	"Build cuda_13.0.r13.0/compiler.36424714_0"
        /*0030*/ 	.string	"-arch sm_100 -m 64 "



//--------------------- .note.nv.cuinfo           --------------------------
	.section	.note.nv.cuinfo,"",@"SHT_NOTE"
	.sectionflags	@"SHF_NOTE_NV_CUINFO"
        /*0018*/ 	.short	0x0002
        /*001a*/ 	.short	0x0064
        /*001c*/ 	.short	0x0082
	.zero		2


//--------------------- .nv.info                  --------------------------
	.section	.nv.info,"",@"SHT_CUDA_INFO"
	.align	4


	//----- nvinfo : EIATTR_REGCOUNT
	.align		4
        /*0000*/ 	.byte	0x04, 0x2f
        /*0002*/ 	.short	(.L_1 - .L_0)
	.align		4
.L_0:
        /*0004*/ 	.word	index@(_Z2fcPA4096_fPA25088_fS2_)
        /*0008*/ 	.word	0x0000001e


	//----- nvinfo : EIATTR_FRAME_SIZE
	.align		4
.L_1:
        /*000c*/ 	.byte	0x04, 0x11
        /*000e*/ 	.short	(.L_3 - .L_2)
	.align		4
.L_2:
        /*0010*/ 	.word	index@($__internal_0_$__cuda_sm20_div_u16)
        /*0014*/ 	.word	0x00000000


	//----- nvinfo : EIATTR_FRAME_SIZE
	.align		4
.L_3:
        /*0018*/ 	.byte	0x04, 0x11
        /*001a*/ 	.short	(.L_5 - .L_4)
	.align		4
.L_4:
        /*001c*/ 	.word	index@(_Z2fcPA4096_fPA25088_fS2_)
        /*0020*/ 	.word	0x00000000


	//----- nvinfo : EIATTR_MIN_STACK_SIZE
	.align		4
.L_5:
        /*0024*/ 	.byte	0x04, 0x12
        /*0026*/ 	.short	(.L_7 - .L_6)
	.align		4
.L_6:
        /*0028*/ 	.word	index@(_Z2fcPA4096_fPA25088_fS2_)
        /*002c*/ 	.word	0x00000000
.L_7:


//--------------------- .nv.compat                --------------------------
	.section	.nv.compat,"",@"SHT_CUDA_COMPAT_INFO"
	.align	4
        /*0000*/ 	.byte	0x02, 0x09, 0x00, 0x00, 0x02, 0x02, 0x01, 0x00, 0x02, 0x05, 0x05, 0x00, 0x03, 0x07, 0x01, 0x01
        /*0010*/ 	.byte	0x02, 0x03, 0x00, 0x00, 0x02, 0x06, 0x01, 0x00, 0x04, 0x0b, 0x08, 0x00, 0x01, 0x00, 0x00, 0x00
        /*0020*/ 	.byte	0x00, 0x00, 0x00, 0x00


//--------------------- .nv.info._Z2fcPA4096_fPA25088_fS2_ --------------------------
	.section	.nv.info._Z2fcPA4096_fPA25088_fS2_,"",@"SHT_CUDA_INFO"
	.sectionflags	@""
	.align	4


	//----- nvinfo : EIATTR_CUDA_API_VERSION
	.align		4
        /*0000*/ 	.byte	0x04, 0x37
        /*0002*/ 	.short	(.L_9 - .L_8)
.L_8:
        /*0004*/ 	.word	0x00000082


	//----- nvinfo : EIATTR_KPARAM_INFO
	.align		4
.L_9:
        /*0008*/ 	.byte	0x04, 0x17
        /*000a*/ 	.short	(.L_11 - .L_10)
.L_10:
        /*000c*/ 	.word	0x00000000
        /*0010*/ 	.short	0x0002
        /*0012*/ 	.short	0x0010
        /*0014*/ 	.byte	0x00, 0xf5, 0x21, 0x00


	//----- nvinfo : EIATTR_KPARAM_INFO
	.align		4
.L_11:
        /*0018*/ 	.byte	0x04, 0x17
        /*001a*/ 	.short	(.L_13 - .L_12)
.L_12:
        /*001c*/ 	.word	0x00000000
        /*0020*/ 	.short	0x0001
        /*0022*/ 	.short	0x0008
        /*0024*/ 	.byte	0x00, 0xf5, 0x21, 0x00


	//----- nvinfo : EIATTR_KPARAM_INFO
	.align		4
.L_13:
        /*0028*/ 	.byte	0x04, 0x17
        /*002a*/ 	.short	(.L_15 - .L_14)
.L_14:
        /*002c*/ 	.word	0x00000000
        /*0030*/ 	.short	0x0000
        /*0032*/ 	.short	0x0000
        /*0034*/ 	.byte	0x00, 0xf5, 0x21, 0x00


	//----- nvinfo : EIATTR_SPARSE_MMA_MASK
	.align		4
.L_15:
        /*0038*/ 	.byte	0x03, 0x50
        /*003a*/ 	.short	0x0000


	//----- nvinfo : EIATTR_MAXREG_COUNT
	.align		4
        /*003c*/ 	.byte	0x03, 0x1b
        /*003e*/ 	.short	0x00ff


	//----- nvinfo : EIATTR_MERCURY_ISA_VERSION
	.align		4
        /*0040*/ 	.byte	0x03, 0x5f
        /*0042*/ 	.short	0x0101


	//----- nvinfo : EIATTR_VRC_CTA_INIT_COUNT
	.align		4
        /*0044*/ 	.byte	0x02, 0x4a
	.zero		1
	.zero		1


	//----- nvinfo : EIATTR_EXIT_INSTR_OFFSETS
	.align		4
        /*0048*/ 	.byte	0x04, 0x1c
        /*004a*/ 	.short	(.L_17 - .L_16)


	//   ....[0]....
.L_16:
        /*004c*/ 	.word	0x000001f0


	//   ....[1]....
        /*0050*/ 	.word	0x00000720


	//----- nvinfo : EIATTR_CRS_STACK_SIZE
	.align		4
.L_17:
        /*0054*/ 	.byte	0x04, 0x1e
        /*0056*/ 	.short	(.L_19 - .L_18)
.L_18:
        /*0058*/ 	.word	0x00000000


	//----- nvinfo : EIATTR_CBANK_PARAM_SIZE
	.align		4
.L_19:
        /*005c*/ 	.byte	0x03, 0x19
        /*005e*/ 	.short	0x0018


	//----- nvinfo : EIATTR_PARAM_CBANK
	.align		4
        /*0060*/ 	.byte	0x04, 0x0a
        /*0062*/ 	.short	(.L_21 - .L_20)
	.align		4
.L_20:
        /*0064*/ 	.word	index@(.nv.constant0._Z2fcPA4096_fPA25088_fS2_)
        /*0068*/ 	.short	0x0380
        /*006a*/ 	.short	0x0018


	//----- nvinfo : EIATTR_SW_WAR
	.align		4
.L_21:
        /*006c*/ 	.byte	0x04, 0x36
        /*006e*/ 	.short	(.L_23 - .L_22)
.L_22:
        /*0070*/ 	.word	0x00000008
.L_23:


//--------------------- .nv.callgraph             --------------------------
	.section	.nv.callgraph,"",@"SHT_CUDA_CALLGRAPH"
	.align	4
	.sectionentsize	8
	.align		4
        /*0000*/ 	.word	0x00000000
	.align		4
        /*0004*/ 	.word	0xffffffff
	.align		4
        /*0008*/ 	.word	0x00000000
	.align		4
        /*000c*/ 	.word	0xfffffffe
	.align		4
        /*0010*/ 	.word	0x00000000
	.align		4
        /*0014*/ 	.word	0xfffffffd
	.align		4
        /*0018*/ 	.word	0x00000000
	.align		4
        /*001c*/ 	.word	0xfffffffc


//--------------------- .text._Z2fcPA4096_fPA25088_fS2_ --------------------------
	.section	.text._Z2fcPA4096_fPA25088_fS2_,"ax",@progbits
	.align	128
        .global         _Z2fcPA4096_fPA25088_fS2_
        .type           _Z2fcPA4096_fPA25088_fS2_,@function
        .size           _Z2fcPA4096_fPA25088_fS2_,(.L_x_4 - _Z2fcPA4096_fPA25088_fS2_)
        .other          _Z2fcPA4096_fPA25088_fS2_,@"STO_CUDA_ENTRY STV_DEFAULT"
_Z2fcPA4096_fPA25088_fS2_:
.text._Z2fcPA4096_fPA25088_fS2_:
[----:B------:R-:W-:Y:S08]  /*0000*/  LDC R1, c[0x0][0x37c] ;  /* 0x0000df00ff017b82 */ /* 0x000ff00000000800 */
[----:B------:R-:W0:Y:S01]  /*0010*/  LDC R5, c[0x0][0x370] ;  /* 0x0000dc00ff057b82 */ /* 0x000e220000000800 */
[----:B------:R-:W1:Y:S01]  /*0020*/  LDCU UR4, c[0x0][0x360] ;  /* 0x00006c00ff0477ac */ /* 0x000e620008000800 */
[----:B------:R-:W-:-:S06]  /*0030*/  MOV R6, 0x1c0 ;  /* 0x000001c000067802 */ /* 0x000fcc0000000f00 */
[----:B------:R-:W2:Y:S01]  /*0040*/  S2UR UR5, SR_CTAID.X ;  /* 0x00000000000579c3 */ /* 0x000ea20000002500 */
[----:B-1----:R-:W-:Y:S01]  /*0050*/  ULOP3.LUT UR4, UR4, 0xffff, URZ, 0xc0, !UPT ;  /* 0x0000ffff04047892 */ /* 0x002fe2000f8ec0ff */
[----:B0-----:R-:W0:Y:S01]  /*0060*/  I2F.U32.RP R0, R5 ;  /* 0x0000000500007306 */ /* 0x001e220000209000 */
[----:B------:R-:W-:-:S07]  /*0070*/  ISETP.NE.U32.AND P2, PT, R5, RZ, PT ;  /* 0x000000ff0500720c */ /* 0x000fce0003f45070 */
[----:B0-----:R-:W0:Y:S02]  /*0080*/  MUFU.RCP R0, R0 ;  /* 0x0000000000007308 */ /* 0x001e240000001000 */
[----:B0-----:R-:W-:Y:S02]  /*0090*/  IADD3 R2, PT, PT, R0, 0xffffffe, RZ ;  /* 0x0ffffffe00027810 */ /* 0x001fe40007ffe0ff */
[----:B------:R-:W2:Y:S04]  /*00a0*/  S2R R0, SR_TID.X ;  /* 0x0000000000007919 */ /* 0x000ea80000002100 */
[----:B------:R0:W1:Y:S02]  /*00b0*/  F2I.FTZ.U32.TRUNC.NTZ R3, R2 ;  /* 0x0000000200037305 */ /* 0x000064000021f000 */
[----:B0-----:R-:W-:Y:S01]  /*00c0*/  IMAD.MOV.U32 R2, RZ, RZ, RZ ;  /* 0x000000ffff027224 */ /* 0x001fe200078e00ff */
[----:B-1----:R-:W-:-:S05]  /*00d0*/  IADD3 R4, PT, PT, RZ, -R3, RZ ;  /* 0x80000003ff047210 */ /* 0x002fca0007ffe0ff */
[----:B------:R-:W-:-:S04]  /*00e0*/  IMAD R7, R4, R5, RZ ;  /* 0x0000000504077224 */ /* 0x000fc800078e02ff */
[----:B------:R-:W-:-:S06]  /*00f0*/  IMAD.HI.U32 R3, R3, R7, R2 ;  /* 0x0000000703037227 */ /* 0x000fcc00078e0002 */
[----:B------:R-:W-:-:S05]  /*0100*/  IMAD.HI.U32 R3, R3, 0x6200, RZ ;  /* 0x0000620003037827 */ /* 0x000fca00078e00ff */
[----:B------:R-:W-:-:S05]  /*0110*/  IADD3 R4, PT, PT, -R3, RZ, RZ ;  /* 0x000000ff03047210 */ /* 0x000fca0007ffe1ff */
[----:B------:R-:W-:-:S05]  /*0120*/  IMAD R4, R5, R4, 0x6200 ;  /* 0x0000620005047424 */ /* 0x000fca00078e0204 */
[----:B------:R-:W-:-:S13]  /*0130*/  ISETP.GE.U32.AND P0, PT, R4, R5, PT ;  /* 0x000000050400720c */ /* 0x000fda0003f06070 */
[----:B------:R-:W-:Y:S01]  /*0140*/  @P0 IMAD.IADD R4, R4, 0x1, -R5 ;  /* 0x0000000104040824 */ /* 0x000fe200078e0a05 */
[----:B------:R-:W-:-:S04]  /*0150*/  @P0 IADD3 R3, PT, PT, R3, 0x1, RZ ;  /* 0x0000000103030810 */ /* 0x000fc80007ffe0ff */
[----:B------:R-:W-:-:S13]  /*0160*/  ISETP.GE.U32.AND P1, PT, R4, R5, PT ;  /* 0x000000050400720c */ /* 0x000fda0003f26070 */
[----:B------:R-:W-:Y:S01]  /*0170*/  @P1 VIADD R3, R3, 0x1 ;  /* 0x0000000103031836 */ /* 0x000fe20000000000 */
[----:B------:R-:W-:-:S05]  /*0180*/  @!P2 LOP3.LUT R3, RZ, R5, RZ, 0x33, !PT ;  /* 0x00000005ff03a212 */ /* 0x000fca00078e33ff */
[C---:B--2---:R-:W-:Y:S01]  /*0190*/  IMAD R0, R3.reuse, UR5, R0 ;  /* 0x0000000503007c24 */ /* 0x044fe2000f8e0200 */
[----:B------:R-:W-:-:S07]  /*01a0*/  LOP3.LUT R3, R3, 0xffff, RZ, 0xc0, !PT ;  /* 0x0000ffff03037812 */ /* 0x000fce00078ec0ff */
[----:B------:R-:W-:Y:S05]  /*01b0*/  CALL.REL.NOINC `($__internal_0_$__cuda_sm20_div_u16) ;  /* 0x00000004005c7944 */ /* 0x000fea0003c00000 */
[----:B------:R-:W-:-:S04]  /*01c0*/  LOP3.LUT R11, R11, 0xffff, RZ, 0xc0, !PT ;  /* 0x0000ffff0b0b7812 */ /* 0x000fc800078ec0ff */
[----:B------:R-:W-:-:S04]  /*01d0*/  IADD3 R11, PT, PT, R0, R11, RZ ;  /* 0x0000000b000b7210 */ /* 0x000fc80007ffe0ff */
[----:B------:R-:W-:-:S13]  /*01e0*/  ISETP.GE.AND P0, PT, R0, R11, PT ;  /* 0x0000000b0000720c */ /* 0x000fda0003f06270 */
[----:B------:R-:W-:Y:S05]  /*01f0*/  @P0 EXIT ;  /* 0x000000000000094d */ /* 0x000fea0003800000 */
[----:B------:R-:W0:Y:S01]  /*0200*/  LDCU.128 UR8, c[0x0][0x380] ;  /* 0x00007000ff0877ac */ /* 0x000e220008000c00 */
[----:B------:R-:W1:Y:S01]  /*0210*/  LDCU.64 UR12, c[0x0][0x358] ;  /* 0x00006b00ff0c77ac */ /* 0x000e620008000a00 */
[----:B0-----:R-:W-:Y:S02]  /*0220*/  UIADD3 UR6, UP0, UPT, UR8, 0x20, URZ ;  /* 0x0000002008067890 */ /* 0x001fe4000ff1e0ff */
[----:B------:R-:W-:Y:S02]  /*0230*/  UIADD3 UR4, UP1, UPT, UR10, 0xc4000, URZ ;  /* 0x000c40000a047890 */ /* 0x000fe4000ff3e0ff */
[----:B------:R-:W-:Y:S02]  /*0240*/  UIADD3.X UR7, UPT, UPT, URZ, UR9, URZ, UP0, !UPT ;  /* 0x00000009ff077290 */ /* 0x000fe400087fe4ff */
[----:B-1----:R-:W-:-:S12]  /*0250*/  UIADD3.X UR5, UPT, UPT, URZ, UR11, URZ, UP1, !UPT ;  /* 0x0000000bff057290 */ /* 0x002fd80008ffe4ff */
.L_x_2:
[----:B------:R-:W0:Y:S01]  /*0260*/  LDC.64 R2, c[0x0][0x390] ;  /* 0x0000e400ff027b82 */ /* 0x000e220000000a00 */
[----:B------:R-:W-:Y:S01]  /*0270*/  MOV R4, UR4 ;  /* 0x0000000400047c02 */ /* 0x000fe20008000f00 */
[----:B------:R-:W-:Y:S02]  /*0280*/  IMAD.U32 R5, RZ, RZ, UR5 ;  /* 0x00000005ff057e24 */ /* 0x000fe4000f8e00ff */
[----:B------:R-:W-:Y:S02]  /*0290*/  HFMA2 R13, -RZ, RZ, 0, 0 ;  /* 0x00000000ff0d7431 */ /* 0x000fe400000001ff */
[----:B------:R-:W-:-:S04]  /*02a0*/  IMAD.WIDE R4, R0, 0x4, R4 ;  /* 0x0000000400047825 */ /* 0x000fc800078e0204 */
[----:B0-----:R-:W-:-:S07]  /*02b0*/  IMAD.WIDE R2, R0, 0x4, R2 ;  /* 0x0000000400027825 */ /* 0x001fce00078e0202 */
.L_x_1:
[----:B------:R-:W-:Y:S01]  /*02c0*/  MOV R6, UR6 ;  /* 0x0000000600067c02 */ /* 0x000fe20008000f00 */
[----:B------:R-:W-:Y:S01]  /*02d0*/  IMAD.U32 R7, RZ, RZ, UR7 ;  /* 0x00000007ff077e24 */ /* 0x000fe2000f8e00ff */
[----:B------:R-:W-:Y:S01]  /*02e0*/  MOV R12, RZ ;  /* 0x000000ff000c7202 */ /* 0x000fe20000000f00 */
[----:B------:R-:W-:Y:S01]  /*02f0*/  IMAD.MOV.U32 R8, RZ, RZ, R4 ;  /* 0x000000ffff087224 */ /* 0x000fe200078e0004 */
[----:B------:R-:W-:Y:S01]  /*0300*/  MOV R10, RZ ;  /* 0x000000ff000a7202 */ /* 0x000fe20000000f00 */
[----:B------:R-:W-:Y:S01]  /*0310*/  IMAD.WIDE.U32 R6, R13, 0x4000, R6 ;  /* 0x000040000d067825 */ /* 0x000fe200078e0006 */
[----:B------:R-:W-:-:S07]  /*0320*/  MOV R9, R5 ;  /* 0x0000000500097202 */ /* 0x000fce0000000f00 */
.L_x_0:
[----:B------:R-:W2:Y:S04]  /*0330*/  LDG.E R15, desc[UR12][R6.64+-0x20] ;  /* 0xffffe00c060f7981 */ /* 0x000ea8000c1e1900 */
[----:B------:R-:W2:Y:S04]  /*0340*/  LDG.E R18, desc[UR12][R8.64+-0xc4000] ;  /* 0xf3c0000c08127981 */ /* 0x000ea8000c1e1900 */
[----:B------:R-:W3:Y:S04]  /*0350*/  LDG.E R24, desc[UR12][R6.64+-0x1c] ;  /* 0xffffe40c06187981 */ /* 0x000ee8000c1e1900 */
[----:B------:R-:W3:Y:S04]  /*0360*/  LDG.E R26, desc[UR12][R8.64+-0xab800] ;  /* 0xf548000c081a7981 */ /* 0x000ee8000c1e1900 */
[----:B------:R-:W4:Y:S04]  /*0370*/  LDG.E R14, desc[UR12][R6.64+-0x18] ;  /* 0xffffe80c060e7981 */ /* 0x000f28000c1e1900 */
[----:B------:R-:W4:Y:S04]  /*0380*/  LDG.E R17, desc[UR12][R8.64+-0x93000] ;  /* 0xf6d0000c08117981 */ /* 0x000f28000c1e1900 */
[----:B------:R-:W5:Y:S04]  /*0390*/  LDG.E R16, desc[UR12][R6.64+-0x14] ;  /* 0xffffec0c06107981 */ /* 0x000f68000c1e1900 */
[----:B------:R-:W5:Y:S04]  /*03a0*/  LDG.E R19, desc[UR12][R8.64+-0x7a800] ;  /* 0xf858000c08137981 */ /* 0x000f68000c1e1900 */
[----:B------:R-:W5:Y:S04]  /*03b0*/  LDG.E R22, desc[UR12][R6.64+-0x10] ;  /* 0xfffff00c06167981 */ /* 0x000f68000c1e1900 */
[----:B------:R-:W5:Y:S04]  /*03c0*/  LDG.E R25, desc[UR12][R8.64+-0x62000] ;  /* 0xf9e0000c08197981 */ /* 0x000f68000c1e1900 */
[----:B------:R-:W5:Y:S04]  /*03d0*/  LDG.E R20, desc[UR12][R6.64+-0xc] ;  /* 0xfffff40c06147981 */ /* 0x000f68000c1e1900 */
[----:B------:R-:W5:Y:S04]  /*03e0*/  LDG.E R23, desc[UR12][R8.64+-0x49800] ;  /* 0xfb68000c08177981 */ /* 0x000f68000c1e1900 */
[----:B------:R-:W5:Y:S01]  /*03f0*/  LDG.E R21, desc[UR12][R8.64+-0x31000] ;  /* 0xfcf0000c08157981 */ /* 0x000f62000c1e1900 */
[----:B--2---:R-:W-:-:S03]  /*0400*/  FFMA R15, R15, R18, R12 ;  /* 0x000000120f0f7223 */ /* 0x004fc6000000000c */
[----:B------:R-:W2:Y:S04]  /*0410*/  LDG.E R18, desc[UR12][R6.64+-0x8] ;  /* 0xfffff80c06127981 */ /* 0x000ea8000c1e1900 */
[----:B------:R-:W2:Y:S01]  /*0420*/  LDG.E R12, desc[UR12][R6.64+-0x4] ;  /* 0xfffffc0c060c7981 */ /* 0x000ea2000c1e1900 */
[----:B---3--:R-:W-:-:S03]  /*0430*/  FFMA R27, R24, R26, R15 ;  /* 0x0000001a181b7223 */ /* 0x008fc6000000000f */
[----:B------:R-:W3:Y:S01]  /*0440*/  LDG.E R15, desc[UR12][R8.64+-0x18800] ;  /* 0xfe78000c080f7981 */ /* 0x000ee2000c1e1900 */
[----:B----4-:R-:W-:-:S03]  /*0450*/  FFMA R27, R14, R17, R27 ;  /* 0x000000110e1b7223 */ /* 0x010fc6000000001b */
[----:B------:R-:W4:Y:S04]  /*0460*/  LDG.E R14, desc[UR12][R6.64] ;  /* 0x0000000c060e7981 */ /* 0x000f28000c1e1900 */
[----:B------:R-:W4:Y:S01]  /*0470*/  LDG.E R17, desc[UR12][R8.64] ;  /* 0x0000000c08117981 */ /* 0x000f22000c1e1900 */
[----:B-----5:R-:W-:-:S03]  /*0480*/  FFMA R27, R16, R19, R27 ;  /* 0x00000013101b7223 */ /* 0x020fc6000000001b */
[----:B------:R-:W5:Y:S04]  /*0490*/  LDG.E R16, desc[UR12][R6.64+0x4] ;  /* 0x0000040c06107981 */ /* 0x000f68000c1e1900 */
[----:B------:R-:W5:Y:S01]  /*04a0*/  LDG.E R19, desc[UR12][R8.64+0x18800] ;  /* 0x0188000c08137981 */ /* 0x000f62000c1e1900 */
[----:B------:R-:W-:-:S03]  /*04b0*/  FFMA R27, R22, R25, R27 ;  /* 0x00000019161b7223 */ /* 0x000fc6000000001b */
[----:B------:R-:W5:Y:S04]  /*04c0*/  LDG.E R25, desc[UR12][R6.64+0x8] ;  /* 0x0000080c06197981 */ /* 0x000f68000c1e1900 */
[----:B------:R-:W5:Y:S01]  /*04d0*/  LDG.E R22, desc[UR12][R8.64+0x31000] ;  /* 0x0310000c08167981 */ /* 0x000f62000c1e1900 */
[----:B------:R-:W-:-:S03]  /*04e0*/  FFMA R27, R20, R23, R27 ;  /* 0x00000017141b7223 */ /* 0x000fc6000000001b */
[----:B------:R-:W5:Y:S04]  /*04f0*/  LDG.E R20, desc[UR12][R6.64+0xc] ;  /* 0x00000c0c06147981 */ /* 0x000f68000c1e1900 */
[----:B------:R-:W5:Y:S01]  /*0500*/  LDG.E R23, desc[UR12][R8.64+0x49800] ;  /* 0x0498000c08177981 */ /* 0x000f62000c1e1900 */
[----:B--2---:R-:W-:-:S03]  /*0510*/  FFMA R27, R18, R21, R27 ;  /* 0x00000015121b7223 */ /* 0x004fc6000000001b */
[----:B------:R-:W2:Y:S04]  /*0520*/  LDG.E R18, desc[UR12][R6.64+0x10] ;  /* 0x0000100c06127981 */ /* 0x000ea8000c1e1900 */
[----:B------:R-:W2:Y:S01]  /*0530*/  LDG.E R21, desc[UR12][R8.64+0x62000] ;  /* 0x0620000c08157981 */ /* 0x000ea2000c1e1900 */
[----:B---3--:R-:W-:-:S03]  /*0540*/  FFMA R27, R12, R15, R27 ;  /* 0x0000000f0c1b7223 */ /* 0x008fc6000000001b */
[----:B------:R-:W3:Y:S04]  /*0550*/  LDG.E R12, desc[UR12][R6.64+0x14] ;  /* 0x0000140c060c7981 */ /* 0x000ee8000c1e1900 */
[----:B------:R-:W3:Y:S01]  /*0560*/  LDG.E R15, desc[UR12][R8.64+0x7a800] ;  /* 0x07a8000c080f7981 */ /* 0x000ee2000c1e1900 */
[----:B----4-:R-:W-:-:S03]  /*0570*/  FFMA R27, R14, R17, R27 ;  /* 0x000000110e1b7223 */ /* 0x010fc6000000001b */
[----:B------:R-:W4:Y:S04]  /*0580*/  LDG.E R17, desc[UR12][R6.64+0x18] ;  /* 0x0000180c06117981 */ /* 0x000f28000c1e1900 */
[----:B------:R-:W4:Y:S01]  /*0590*/  LDG.E R14, desc[UR12][R8.64+0x93000] ;  /* 0x0930000c080e7981 */ /* 0x000f22000c1e1900 */
[----:B-----5:R-:W-:-:S03]  /*05a0*/  FFMA R24, R16, R19, R27 ;  /* 0x0000001310187223 */ /* 0x020fc6000000001b */
[----:B------:R0:W5:Y:S04]  /*05b0*/  LDG.E R16, desc[UR12][R6.64+0x1c] ;  /* 0x00001c0c06107981 */ /* 0x000168000c1e1900 */
[----:B------:R1:W5:Y:S01]  /*05c0*/  LDG.E R19, desc[UR12][R8.64+0xab800] ;  /* 0x0ab8000c08137981 */ /* 0x000362000c1e1900 */
[----:B------:R-:W-:Y:S01]  /*05d0*/  IADD3 R10, PT, PT, R10, 0x10, RZ ;  /* 0x000000100a0a7810 */ /* 0x000fe20007ffe0ff */
[----:B------:R-:W-:-:S03]  /*05e0*/  FFMA R25, R25, R22, R24 ;  /* 0x0000001619197223 */ /* 0x000fc60000000018 */
[----:B------:R-:W-:Y:S01]  /*05f0*/  ISETP.NE.AND P0, PT, R10, 0x1000, PT ;  /* 0x000010000a00780c */ /* 0x000fe20003f05270 */
[----:B------:R-:W-:Y:S01]  /*0600*/  FFMA R23, R20, R23, R25 ;  /* 0x0000001714177223 */ /* 0x000fe20000000019 */
[----:B0-----:R-:W-:Y:S02]  /*0610*/  IADD3 R6, P1, PT, R6, 0x40, RZ ;  /* 0x0000004006067810 */ /* 0x001fe40007f3e0ff */
[----:B-1----:R-:W-:-:S03]  /*0620*/  IADD3 R8, P2, PT, R8, 0x188000, RZ ;  /* 0x0018800008087810 */ /* 0x002fc60007f5e0ff */
[----:B------:R-:W-:Y:S01]  /*0630*/  IMAD.X R7, RZ, RZ, R7, P1 ;  /* 0x000000ffff077224 */ /* 0x000fe200008e0607 */
[----:B------:R-:W-:Y:S01]  /*0640*/  IADD3.X R9, PT, PT, RZ, R9, RZ, P2, !PT ;  /* 0x00000009ff097210 */ /* 0x000fe200017fe4ff */
[----:B--2---:R-:W-:-:S04]  /*0650*/  FFMA R21, R18, R21, R23 ;  /* 0x0000001512157223 */ /* 0x004fc80000000017 */
[----:B---3--:R-:W-:-:S04]  /*0660*/  FFMA R12, R12, R15, R21 ;  /* 0x0000000f0c0c7223 */ /* 0x008fc80000000015 */
[----:B----4-:R-:W-:-:S04]  /*0670*/  FFMA R17, R17, R14, R12 ;  /* 0x0000000e11117223 */ /* 0x010fc8000000000c */
[----:B-----5:R-:W-:Y:S01]  /*0680*/  FFMA R12, R16, R19, R17 ;  /* 0x00000013100c7223 */ /* 0x020fe20000000011 */
[----:B------:R-:W-:Y:S06]  /*0690*/  @P0 BRA `(.L_x_0) ;  /* 0xfffffffc00240947 */ /* 0x000fec000383ffff */
[C---:B------:R-:W-:Y:S01]  /*06a0*/  IMAD.WIDE.U32 R6, R13.reuse, 0x18800, R2 ;  /* 0x000188000d067825 */ /* 0x040fe200078e0002 */
[----:B------:R-:W-:-:S04]  /*06b0*/  IADD3 R13, PT, PT, R13, 0x1, RZ ;  /* 0x000000010d0d7810 */ /* 0x000fc80007ffe0ff */
[----:B------:R0:W-:Y:S01]  /*06c0*/  STG.E desc[UR12][R6.64], R12 ;  /* 0x0000000c06007986 */ /* 0x0001e2000c10190c */
[----:B------:R-:W-:-:S13]  /*06d0*/  ISETP.NE.AND P0, PT, R13, 0x100, PT ;  /* 0x000001000d00780c */ /* 0x000fda0003f05270 */
[----:B0-----:R-:W-:Y:S05]  /*06e0*/  @P0 BRA `(.L_x_1) ;  /* 0xfffffff800f40947 */ /* 0x001fea000383ffff */
[----:B------:R-:W-:-:S05]  /*06f0*/  VIADD R0, R0, 0x1 ;  /* 0x0000000100007836 */ /* 0x000fca0000000000 */
[----:B------:R-:W-:-:S13]  /*0700*/  ISETP.NE.AND P0, PT, R0, R11, PT ;  /* 0x0000000b0000720c */ /* 0x000fda0003f05270 */
[----:B------:R-:W-:Y:S05]  /*0710*/  @P0 BRA `(.L_x_2) ;  /* 0xfffffff800d00947 */ /* 0x000fea000383ffff */
[----:B------:R-:W-:Y:S05]  /*0720*/  EXIT ;  /* 0x000000000000794d */ /* 0x000fea0003800000 */
        .weak           $__internal_0_$__cuda_sm20_div_u16
        .type           $__internal_0_$__cuda_sm20_div_u16,@function
        .size           $__internal_0_$__cuda_sm20_div_u16,(.L_x_4 - $__internal_0_$__cuda_sm20_div_u16)
$__internal_0_$__cuda_sm20_div_u16:
[----:B------:R-:W0:Y:S01]  /*0730*/  I2F.U16 R2, UR4 ;  /* 0x0000000400027d06 */ /* 0x000e220008101000 */
[----:B------:R-:W-:Y:S02]  /*0740*/  MOV R4, 0x4b800000 ;  /* 0x4b80000000047802 */ /* 0x000fe40000000f00 */
[----:B------:R-:W-:Y:S02]  /*0750*/  I2FP.F32.U32.RZ R3, R3 ;  /* 0x0000000300037245 */ /* 0x000fe4000020d000 */
[C---:B0-----:R-:W-:Y:S02]  /*0760*/  FSETP.GEU.AND P1, PT, |R2|.reuse, 1.175494350822287508e-38, PT ;  /* 0x008000000200780b */ /* 0x041fe40003f2e200 */
[----:B------:R-:W-:Y:S02]  /*0770*/  FSETP.GT.AND P0, PT, |R2|, 8.50705917302346158658e+37, PT ;  /* 0x7e8000000200780b */ /* 0x000fe40003f04200 */
[----:B------:R-:W-:-:S04]  /*0780*/  FSEL R4, R4, 1, !P1 ;  /* 0x3f80000004047808 */ /* 0x000fc80004800000 */
[----:B------:R-:W-:Y:S02]  /*0790*/  FSEL R5, R4, 0.25, !P0 ;  /* 0x3e80000004057808 */ /* 0x000fe40004000000 */
[----:B------:R-:W-:-:S03]  /*07a0*/  ISETP.NE.U32.AND P0, PT, RZ, UR4, PT ;  /* 0x00000004ff007c0c */ /* 0x000fc6000bf05070 */
[----:B------:R-:W-:-:S06]  /*07b0*/  FMUL R4, R2, R5 ;  /* 0x0000000502047220 */ /* 0x000fcc0000400000 */
[----:B------:R-:W0:Y:S02]  /*07c0*/  MUFU.RCP R4, R4 ;  /* 0x0000000400047308 */ /* 0x000e240000001000 */
[----:B0-----:R-:W-:-:S05]  /*07d0*/  FMUL R5, R5, R4 ;  /* 0x0000000405057220 */ /* 0x001fca0000400000 */
[----:B------:R-:W-:-:S05]  /*07e0*/  IADD3 R2, PT, PT, R5, 0x2, RZ ;  /* 0x0000000205027810 */ /* 0x000fca0007ffe0ff */
[----:B------:R-:W-:Y:S01]  /*07f0*/  FMUL.RZ R5, R3, R2 ;  /* 0x0000000203057220 */ /* 0x000fe2000040c000 */
[----:B------:R-:W-:Y:S01]  /*0800*/  HFMA2 R3, -RZ, RZ, 0, 0 ;  /* 0x00000000ff037431 */ /* 0x000fe200000001ff */
[----:B------:R-:W-:-:S04]  /*0810*/  MOV R2, R6 ;  /* 0x0000000600027202 */ /* 0x000fc80000000f00 */
[----:B------:R-:W0:Y:S02]  /*0820*/  F2I.U32.TRUNC.NTZ R5, R5 ;  /* 0x0000000500057305 */ /* 0x000e24000020f000 */
[----:B0-----:R-:W-:Y:S01]  /*0830*/  LOP3.LUT R11, R5, 0xffff, RZ, 0xc0, !PT ;  /* 0x0000ffff050b7812 */ /* 0x001fe200078ec0ff */
[----:B------:R-:W-:Y:S01]  /*0840*/  @!P0 IMAD.MOV.U32 R11, RZ, RZ, -0x1 ;  /* 0xffffffffff0b8424 */ /* 0x000fe200078e00ff */
[----:B------:R-:W-:Y:S06]  /*0850*/  RET.REL.NODEC R2 `(_Z2fcPA4096_fPA25088_fS2_) ;  /* 0xfffffff402e87950 */ /* 0x000fec0003c3ffff */
.L_x_3:
[----:B------:R-:W-:-:S00]  /*0860*/  BRA `(.L_x_3) ;  /* 0xfffffffc00fc7947 */ /* 0x000fc0000383ffff */
[----:B------:R-:W-:-:S00]  /*0870*/  NOP ;  /* 0x0000000000007918 */ /* 0x000fc00000000000 */
        /* <DEDUP_REMOVED lines=8> */
.L_x_4:


//--------------------- .nv.shared.reserved.0     --------------------------
	.section	.nv.shared.reserved.0,"aw",@nobits
	.weak		__nv_reservedSMEM_offset_0_alias
	.size		__nv_reservedSMEM_offset_0_alias, 0, 64
	.other		__nv_reservedSMEM_offset_0_alias,@"STO_CUDA_RESERVED_SHARED STV_DEFAULT"
__nv_reservedSMEM_offset_0_alias:
	.zero		0
	.zero		64


//--------------------- .nv.constant0._Z2fcPA4096_fPA25088_fS2_ --------------------------
	.section	.nv.constant0._Z2fcPA4096_fPA25088_fS2_,"a",@progbits
	.sectionflags	@""
	.align	4
.nv.constant0._Z2fcPA4096_fPA25088_fS2_:
	.zero		920


//--------------------- SYMBOLS --------------------------

	.type		.nv.reservedSmem.offset0,@object
	.size		.nv.reservedSmem.offset0,0x4
